//
// Generated by NVIDIA NVVM Compiler
//
// Compiler Build ID: CL-36424714
// Cuda compilation tools, release 13.0, V13.0.88
// Based on NVVM 20.0.0
//

.version 9.0
.target sm_100
.address_size 64

	// .globl	_Z29stream_ordered_memory_examplev

.visible .entry _Z29stream_ordered_memory_examplev()
{


	ret;

}
	// .globl	_Z11tma_examplev
.visible .entry _Z11tma_examplev()
{


	ret;

}


// ===== COMPILED SASS (sm_100) =====

	.target	sm_100

	.elftype	@"ET_EXEC"


//--------------------- .note.nv.tkinfo           --------------------------
	.section	.note.nv.tkinfo,"",@"SHT_NOTE"
	.sectionflags	@"SHF_NOTE_NV_TKINFO"
	.tkinfo
        /*0018*/ 	.word	0x00000002
        /*0030*/ 	.string	""
        /*0030*/ 	.string	"ptxas"
        /*0030*/ 	.string	"Cuda compilation tools, release 13.0, V13.0.88"
        /*0030*/ 	.string	"Build cuda_13.0.r13.0/compiler.36424714_0"
        /*0030*/ 	.string	"-arch sm_100 -m 64 "



//--------------------- .note.nv.cuinfo           --------------------------
	.section	.note.nv.cuinfo,"",@"SHT_NOTE"
	.sectionflags	@"SHF_NOTE_NV_CUINFO"
        /*0018*/ 	.short	0x0002
        /*001a*/ 	.short	0x0064
        /*001c*/ 	.short	0x0082
	.zero		2


//--------------------- .nv.info                  --------------------------
	.section	.nv.info,"",@"SHT_CUDA_INFO"
	.align	4


	//----- nvinfo : EIATTR_REGCOUNT
	.align		4
        /*0000*/ 	.byte	0x04, 0x2f
        /*0002*/ 	.short	(.L_1 - .L_0)
	.align		4
.L_0:
        /*0004*/ 	.word	index@(_Z29stream_ordered_memory_examplev)
        /*0008*/ 	.word	0x00000004


	//----- nvinfo : EIATTR_FRAME_SIZE
	.align		4
.L_1:
        /*000c*/ 	.byte	0x04, 0x11
        /*000e*/ 	.short	(.L_3 - .L_2)
	.align		4
.L_2:
        /*0010*/ 	.word	index@(_Z29stream_ordered_memory_examplev)
        /*0014*/ 	.word	0x00000000


	//----- nvinfo : EIATTR_REGCOUNT
	.align		4
.L_3:
        /*0018*/ 	.byte	0x04, 0x2f
        /*001a*/ 	.short	(.L_5 - .L_4)
	.align		4
.L_4:
        /*001c*/ 	.word	index@(_Z11tma_examplev)
        /*0020*/ 	.word	0x00000004


	//----- nvinfo : EIATTR_FRAME_SIZE
	.align		4
.L_5:
        /*0024*/ 	.byte	0x04, 0x11
        /*0026*/ 	.short	(.L_7 - .L_6)
	.align		4
.L_6:
        /*0028*/ 	.word	index@(_Z11tma_examplev)
        /*002c*/ 	.word	0x00000000


	//----- nvinfo : EIATTR_MIN_STACK_SIZE
	.align		4
.L_7:
        /*0030*/ 	.byte	0x04, 0x12
        /*0032*/ 	.short	(.L_9 - .L_8)
	.align		4
.L_8:
        /*0034*/ 	.word	index@(_Z11tma_examplev)
        /*0038*/ 	.word	0x00000000


	//----- nvinfo : EIATTR_MIN_STACK_SIZE
	.align		4
.L_9:
        /*003c*/ 	.byte	0x04, 0x12
        /*003e*/ 	.short	(.L_11 - .L_10)
	.align		4
.L_10:
        /*0040*/ 	.word	index@(_Z29stream_ordered_memory_examplev)
        /*0044*/ 	.word	0x00000000
.L_11:


//--------------------- .nv.compat                --------------------------
	.section	.nv.compat,"",@"SHT_CUDA_COMPAT_INFO"
	.align	4
        /*0000*/ 	.byte	0x02, 0x09, 0x00, 0x00, 0x02, 0x02, 0x01, 0x00, 0x02, 0x05, 0x05, 0x00, 0x03, 0x07, 0x01, 0x01
        /*0010*/ 	.byte	0x02, 0x03, 0x00, 0x00, 0x02, 0x06, 0x01, 0x00, 0x04, 0x0b, 0x08, 0x00, 0x09, 0x00, 0x00, 0x00
        /*0020*/ 	.byte	0x00, 0x00, 0x00, 0x00


//--------------------- .nv.info._Z11tma_examplev --------------------------
	.section	.nv.info._Z11tma_examplev,"",@"SHT_CUDA_INFO"
	.sectionflags	@""
	.align	4


	//----- nvinfo : EIATTR_CUDA_API_VERSION
	.align		4
        /*0000*/ 	.byte	0x04, 0x37
        /*0002*/ 	.short	(.L_13 - .L_12)
.L_12:
        /*0004*/ 	.word	0x00000082


	//----- nvinfo : EIATTR_SPARSE_MMA_MASK
	.align		4
.L_13:
        /*0008*/ 	.byte	0x03, 0x50
        /*000a*/ 	.short	0x0000


	//----- nvinfo : EIATTR_MAXREG_COUNT
	.align		4
        /*000c*/ 	.byte	0x03, 0x1b
        /*000e*/ 	.short	0x00ff


	//----- nvinfo : EIATTR_MERCURY_ISA_VERSION
	.align		4
        /*0010*/ 	.byte	0x03, 0x5f
        /*0012*/ 	.short	0x0101


	//----- nvinfo : EIATTR_VRC_CTA_INIT_COUNT
	.align		4
        /*0014*/ 	.byte	0x02, 0x4a
	.zero		1
	.zero		1


	//----- nvinfo : EIATTR_EXIT_INSTR_OFFSETS
	.align		4
        /*0018*/ 	.byte	0x04, 0x1c
        /*001a*/ 	.short	(.L_15 - .L_14)


	//   ....[0]....
.L_14:
        /*001c*/ 	.word	0x00000010


	//----- nvinfo : EIATTR_SW_WAR
	.align		4
.L_15:
        /*0020*/ 	.byte	0x04, 0x36
        /*0022*/ 	.short	(.L_17 - .L_16)
.L_16:
        /*0024*/ 	.word	0x00000008
.L_17:


//--------------------- .nv.info._Z29stream_ordered_memory_examplev --------------------------
	.section	.nv.info._Z29stream_ordered_memory_examplev,"",@"SHT_CUDA_INFO"
	.sectionflags	@""
	.align	4


	//----- nvinfo : EIATTR_CUDA_API_VERSION
	.align		4
        /*0000*/ 	.byte	0x04, 0x37
        /*0002*/ 	.short	(.L_19 - .L_18)
.L_18:
        /*0004*/ 	.word	0x00000082


	//----- nvinfo : EIATTR_SPARSE_MMA_MASK
	.align		4
.L_19:
        /*0008*/ 	.byte	0x03, 0x50
        /*000a*/ 	.short	0x0000


	//----- nvinfo : EIATTR_MAXREG_COUNT
	.align		4
        /*000c*/ 	.byte	0x03, 0x1b
        /*000e*/ 	.short	0x00ff


	//----- nvinfo : EIATTR_MERCURY_ISA_VERSION
	.align		4
        /*0010*/ 	.byte	0x03, 0x5f
        /*0012*/ 	.short	0x0101


	//----- nvinfo : EIATTR_VRC_CTA_INIT_COUNT
	.align		4
        /*0014*/ 	.byte	0x02, 0x4a
	.zero		1
	.zero		1


	//----- nvinfo : EIATTR_EXIT_INSTR_OFFSETS
	.align		4
        /*0018*/ 	.byte	0x04, 0x1c
        /*001a*/ 	.short	(.L_21 - .L_20)


	//   ....[0]....
.L_20:
        /*001c*/ 	.word	0x00000010


	//----- nvinfo : EIATTR_SW_WAR
	.align		4
.L_21:
        /*0020*/ 	.byte	0x04, 0x36
        /*0022*/ 	.short	(.L_23 - .L_22)
.L_22:
        /*0024*/ 	.word	0x00000008
.L_23:


//--------------------- .nv.callgraph             --------------------------
	.section	.nv.callgraph,"",@"SHT_CUDA_CALLGRAPH"
	.align	4
	.sectionentsize	8
	.align		4
        /*0000*/ 	.word	0x00000000
	.align		4
        /*0004*/ 	.word	0xffffffff
	.align		4
        /*0008*/ 	.word	0x00000000
	.align		4
        /*000c*/ 	.word	0xfffffffe
	.align		4
        /*0010*/ 	.word	0x00000000
	.align		4
        /*0014*/ 	.word	0xfffffffd
	.align		4
        /*0018*/ 	.word	0x00000000
	.align		4
        /*001c*/ 	.word	0xfffffffc


//--------------------- .text._Z11tma_examplev    --------------------------
	.section	.text._Z11tma_examplev,"ax",@progbits
	.align	128
        .global         _Z11tma_examplev
        .type           _Z11tma_examplev,@function
        .size           _Z11tma_examplev,(.L_x_2 - _Z11tma_examplev)
        .other          _Z11tma_examplev,@"STO_CUDA_ENTRY STV_DEFAULT"
_Z11tma_examplev:
.text._Z11tma_examplev:
[----:B------:R-:W-:Y:S01]  /*0000*/  LDC R1, c[0x0][0x37c] ;  /* 0x0000df00ff017b82 */ /* 0x000fe20000000800 */
[----:B------:R-:W-:Y:S05]  /*0010*/  EXIT ;  /* 0x000000000000794d */ /* 0x000fea0003800000 */
.L_x_0:
[----:B------:R-:W-:-:S00]  /*0020*/  BRA `(.L_x_0) ;  /* 0xfffffffc00fc7947 */ /* 0x000fc0000383ffff */
[----:B------:R-:W-:-:S00]  /*0030*/  NOP ;  /* 0x0000000000007918 */ /* 0x000fc00000000000 */
        /* <DEDUP_REMOVED lines=12> */
.L_x_2:


//--------------------- .text._Z29stream_ordered_memory_examplev --------------------------
	.section	.text._Z29stream_ordered_memory_examplev,"ax",@progbits
	.align	128
        .global         _Z29stream_ordered_memory_examplev
        .type           _Z29stream_ordered_memory_examplev,@function
        .size           _Z29stream_ordered_memory_examplev,(.L_x_3 - _Z29stream_ordered_memory_examplev)
        .other          _Z29stream_ordered_memory_examplev,@"STO_CUDA_ENTRY STV_DEFAULT"
_Z29stream_ordered_memory_examplev:
.text._Z29stream_ordered_memory_examplev:
[----:B------:R-:W-:Y:S01]  /*0000*/  LDC R1, c[0x0][0x37c] ;  /* 0x0000df00ff017b82 */ /* 0x000fe20000000800 */
[----:B------:R-:W-:Y:S05]  /*0010*/  EXIT ;  /* 0x000000000000794d */ /* 0x000fea0003800000 */
.L_x_1:
        /* <DEDUP_REMOVED lines=14> */
.L_x_3:


//--------------------- .nv.shared.reserved.0     --------------------------
	.section	.nv.shared.reserved.0,"aw",@nobits
	.weak		__nv_reservedSMEM_offset_0_alias
	.size		__nv_reservedSMEM_offset_0_alias, 0, 64
	.other		__nv_reservedSMEM_offset_0_alias,@"STO_CUDA_RESERVED_SHARED STV_DEFAULT"
__nv_reservedSMEM_offset_0_alias:
	.zero		0
	.zero		64


//--------------------- .nv.constant0._Z11tma_examplev --------------------------
	.section	.nv.constant0._Z11tma_examplev,"a",@progbits
	.sectionflags	@""
	.align	4
.nv.constant0._Z11tma_examplev:
	.zero		896


//--------------------- .nv.constant0._Z29stream_ordered_memory_examplev --------------------------
	.section	.nv.constant0._Z29stream_ordered_memory_examplev,"a",@progbits
	.sectionflags	@""
	.align	4
.nv.constant0._Z29stream_ordered_memory_examplev:
	.zero		896


//--------------------- SYMBOLS --------------------------

	.type		.nv.reservedSmem.offset0,@object
	.size		.nv.reservedSmem.offset0,0x4
